	.headerflags	@"EF_CUDA_TEXMODE_UNIFIED EF_CUDA_64BIT_ADDRESS EF_CUDA_ACCELERATORS EF_CUDA_SM90 EF_CUDA_VIRTUAL_SM(EF_CUDA_SM90)"
	.elftype	@"ET_EXEC"


//--------------------- .nv.info                  --------------------------
	.section	.nv.info,"",@"SHT_CUDA_INFO"
	.align	4


	//----- nvinfo : EIATTR_REGCOUNT
	.align		4
        /*0000*/ 	.byte	0x04, 0x2f
        /*0002*/ 	.short	(.L_1 - .L_0)
	.align		4
.L_0:
        /*0004*/ 	.word	index@(triton_poi_fused_cat_hardtanh_backward_5)
        /*0008*/ 	.word	0x0000000e


	//----- nvinfo : EIATTR_MIN_STACK_SIZE
	.align		4
.L_1:
        /*000c*/ 	.byte	0x04, 0x12
        /*000e*/ 	.short	(.L_3 - .L_2)
	.align		4
.L_2:
        /*0010*/ 	.word	index@(triton_poi_fused_cat_hardtanh_backward_5)
        /*0014*/ 	.word	0x00000000


	//----- nvinfo : EIATTR_FRAME_SIZE
	.align		4
.L_3:
        /*0018*/ 	.byte	0x04, 0x11
        /*001a*/ 	.short	(.L_5 - .L_4)
	.align		4
.L_4:
        /*001c*/ 	.word	index@(triton_poi_fused_cat_hardtanh_backward_5)
        /*0020*/ 	.word	0x00000000


	//----- nvinfo : EIATTR_MIN_STACK_SIZE
	.align		4
.L_5:
        /*0024*/ 	.byte	0x04, 0x12
        /*0026*/ 	.short	(.L_7 - .L_6)
	.align		4
.L_6:
        /*0028*/ 	.word	index@(triton_poi_fused_cat_hardtanh_backward_5)
        /*002c*/ 	.word	0x00000000
.L_7:


//--------------------- .nv.info.triton_poi_fused_cat_hardtanh_backward_5 --------------------------
	.section	.nv.info.triton_poi_fused_cat_hardtanh_backward_5,"",@"SHT_CUDA_INFO"
	.sectionflags	@""
	.align	4


	//----- nvinfo : EIATTR_CUDA_API_VERSION
	.align		4
        /*0000*/ 	.byte	0x04, 0x37
        /*0002*/ 	.short	(.L_9 - .L_8)
.L_8:
        /*0004*/ 	.word	0x0000007c


	//----- nvinfo : EIATTR_KPARAM_INFO
	.align		4
.L_9:
        /*0008*/ 	.byte	0x04, 0x17
        /*000a*/ 	.short	(.L_11 - .L_10)
.L_10:
        /*000c*/ 	.word	0x00000000
        /*0010*/ 	.short	0x0002
        /*0012*/ 	.short	0x0010
        /*0014*/ 	.byte	0x00, 0xf0, 0x11, 0x00


	//----- nvinfo : EIATTR_KPARAM_INFO
	.align		4
.L_11:
        /*0018*/ 	.byte	0x04, 0x17
        /*001a*/ 	.short	(.L_13 - .L_12)
.L_12:
        /*001c*/ 	.word	0x00000000
        /*0020*/ 	.short	0x0001
        /*0022*/ 	.short	0x0008
        /*0024*/ 	.byte	0x00, 0xf4, 0x21, 0x00


	//----- nvinfo : EIATTR_KPARAM_INFO
	.align		4
.L_13:
        /*0028*/ 	.byte	0x04, 0x17
        /*002a*/ 	.short	(.L_15 - .L_14)
.L_14:
        /*002c*/ 	.word	0x00000000
        /*0030*/ 	.short	0x0000
        /*0032*/ 	.short	0x0000
        /*0034*/ 	.byte	0x00, 0xf4, 0x21, 0x00


	//----- nvinfo : EIATTR_SPARSE_MMA_MASK
	.align		4
.L_15:
        /*0038*/ 	.byte	0x03, 0x50
        /*003a*/ 	.short	0x0000


	//----- nvinfo : EIATTR_MAXREG_COUNT
	.align		4
        /*003c*/ 	.byte	0x03, 0x1b
        /*003e*/ 	.short	0x00ff


	//----- nvinfo : EIATTR_EXIT_INSTR_OFFSETS
	.align		4
        /*0040*/ 	.byte	0x04, 0x1c
        /*0042*/ 	.short	(.L_17 - .L_16)


	//   ....[0]....
.L_16:
        /*0044*/ 	.word	0x000002f0


	//----- nvinfo : EIATTR_REQNTID
	.align		4
.L_17:
        /*0048*/ 	.byte	0x04, 0x10
        /*004a*/ 	.short	(.L_19 - .L_18)
.L_18:
        /*004c*/ 	.word	0x00000080
        /*0050*/ 	.word	0x00000001
        /*0054*/ 	.word	0x00000001


	//----- nvinfo : EIATTR_CBANK_PARAM_SIZE
	.align		4
.L_19:
        /*0058*/ 	.byte	0x03, 0x19
        /*005a*/ 	.short	0x0014


	//----- nvinfo : EIATTR_PARAM_CBANK
	.align		4
        /*005c*/ 	.byte	0x04, 0x0a
        /*005e*/ 	.short	(.L_21 - .L_20)
	.align		4
.L_20:
        /*0060*/ 	.word	index@(.nv.constant0.triton_poi_fused_cat_hardtanh_backward_5)
        /*0064*/ 	.short	0x0210
        /*0066*/ 	.short	0x0014


	//----- nvinfo : EIATTR_SW_WAR
	.align		4
.L_21:
        /*0068*/ 	.byte	0x04, 0x36
        /*006a*/ 	.short	(.L_23 - .L_22)
.L_22:
        /*006c*/ 	.word	0x00000008
.L_23:


//--------------------- .nv.callgraph             --------------------------
	.section	.nv.callgraph,"",@"SHT_CUDA_CALLGRAPH"
	.align	4
	.sectionentsize	8
	.align		4
        /*0000*/ 	.word	0x00000000
	.align		4
        /*0004*/ 	.word	0xffffffff
	.align		4
        /*0008*/ 	.word	0x00000000
	.align		4
        /*000c*/ 	.word	0xfffffffe
	.align		4
        /*0010*/ 	.word	0x00000000
	.align		4
        /*0014*/ 	.word	0xfffffffd
	.align		4
        /*0018*/ 	.word	0x00000000
	.align		4
        /*001c*/ 	.word	0xfffffffc


//--------------------- .text.triton_poi_fused_cat_hardtanh_backward_5 --------------------------
	.section	.text.triton_poi_fused_cat_hardtanh_backward_5,"ax",@progbits
	.align	128
        .global         triton_poi_fused_cat_hardtanh_backward_5
        .type           triton_poi_fused_cat_hardtanh_backward_5,@function
        .size           triton_poi_fused_cat_hardtanh_backward_5,(.L_x_1 - triton_poi_fused_cat_hardtanh_backward_5)
        .other          triton_poi_fused_cat_hardtanh_backward_5,@"STO_CUDA_ENTRY STV_DEFAULT"
triton_poi_fused_cat_hardtanh_backward_5:
.text.triton_poi_fused_cat_hardtanh_backward_5:
[----:B------:R-:W-:Y:S01]  /*0000*/  LDC R1, c[0x0][0x28] ;  /* 0x00000a00ff017b82 */ /* 0x000fe20000000800 */
[----:B------:R-:W1:Y:S01]  /*0010*/  S2R R0, SR_TID.X ;  /* 0x0000000000007919 */ /* 0x000e620000002100 */
[----:B------:R-:W-:Y:S01]  /*0020*/  ULDC.64 UR4, c[0x0][0x210] ;  /* 0x0000840000047ab9 */ /* 0x000fe20000000a00 */
[----:B------:R-:W-:Y:S01]  /*0030*/  ULDC.64 UR6, c[0x0][0x218] ;  /* 0x0000860000067ab9 */ /* 0x000fe20000000a00 */
[----:B------:R-:W2:Y:S01]  /*0040*/  S2R R3, SR_CTAID.X ;  /* 0x0000000000037919 */ /* 0x000ea20000002500 */
[----:B-1----:R-:W-:-:S05]  /*0050*/  LOP3.LUT R0, R0, 0x7f, RZ, 0xc0, !PT ;  /* 0x0000007f00007812 */ /* 0x002fca00078ec0ff */
[----:B--2---:R-:W-:Y:S02]  /*0060*/  IMAD R0, R3, 0x80, R0 ;  /* 0x0000008003007824 */ /* 0x004fe400078e0200 */
[----:B------:R-:W1:Y:S03]  /*0070*/  LDC.64 R2, c[0x0][0x210] ;  /* 0x00008400ff027b82 */ /* 0x000e660000000a00 */
[----:B------:R-:W-:-:S04]  /*0080*/  SHF.R.S32.HI R5, RZ, 0x1f, R0 ;  /* 0x0000001fff057819 */ /* 0x000fc80000011400 */
[CC--:B------:R-:W-:Y:S02]  /*0090*/  LEA.HI R4, R5.reuse, R0.reuse, RZ, 0x4 ;  /* 0x0000000005047211 */ /* 0x0c0fe400078f20ff */
[----:B------:R-:W-:Y:S02]  /*00a0*/  LEA.HI R8, R5, R0, RZ, 0xb ;  /* 0x0000000005087211 */ /* 0x000fe400078f58ff */
[--C-:B------:R-:W-:Y:S02]  /*00b0*/  SHF.R.S32.HI R6, RZ, 0x4, R4.reuse ;  /* 0x00000004ff067819 */ /* 0x100fe40000011404 */
[----:B------:R-:W-:Y:S02]  /*00c0*/  SHF.R.S32.HI R7, RZ, 0x1f, R4 ;  /* 0x0000001fff077819 */ /* 0x000fe40000011404 */
[----:B------:R-:W-:Y:S02]  /*00d0*/  LOP3.LUT R5, R4, 0xfffffff0, RZ, 0xc0, !PT ;  /* 0xfffffff004057812 */ /* 0x000fe400078ec0ff */
[----:B------:R-:W-:-:S02]  /*00e0*/  LEA.HI R7, R7, R6, RZ, 0x7 ;  /* 0x0000000607077211 */ /* 0x000fc400078f38ff */
[----:B------:R-:W-:Y:S01]  /*00f0*/  SHF.R.S32.HI R9, RZ, 0xb, R8 ;  /* 0x0000000bff097819 */ /* 0x000fe20000011408 */
[----:B------:R-:W-:Y:S01]  /*0100*/  IMAD.IADD R5, R0, 0x1, -R5 ;  /* 0x0000000100057824 */ /* 0x000fe200078e0a05 */
[----:B------:R-:W-:-:S03]  /*0110*/  LOP3.LUT R7, R7, 0xffffff80, RZ, 0xc0, !PT ;  /* 0xffffff8007077812 */ /* 0x000fc600078ec0ff */
[----:B------:R-:W-:Y:S01]  /*0120*/  IMAD.SHL.U32 R4, R9, 0x400, RZ ;  /* 0x0000040009047824 */ /* 0x000fe200078e00ff */
[----:B------:R-:W-:Y:S01]  /*0130*/  LOP3.LUT R9, R8, 0xfffff800, RZ, 0xc0, !PT ;  /* 0xfffff80008097812 */ /* 0x000fe200078ec0ff */
[----:B------:R-:W-:Y:S01]  /*0140*/  IMAD.IADD R7, R6, 0x1, -R7 ;  /* 0x0000000106077824 */ /* 0x000fe200078e0a07 */
[----:B------:R-:W-:Y:S02]  /*0150*/  SHF.R.S32.HI R8, RZ, 0x1f, R5 ;  /* 0x0000001fff087819 */ /* 0x000fe40000011405 */
[--C-:B------:R-:W-:Y:S01]  /*0160*/  SHF.R.S32.HI R11, RZ, 0x1f, R4.reuse ;  /* 0x0000001fff0b7819 */ /* 0x100fe20000011404 */
[C---:B------:R-:W-:Y:S01]  /*0170*/  IMAD.SHL.U32 R6, R7.reuse, 0x10, RZ ;  /* 0x0000001007067824 */ /* 0x040fe200078e00ff */
[----:B------:R-:W-:Y:S02]  /*0180*/  ISETP.GT.AND P1, PT, R7, 0x3f, PT ;  /* 0x0000003f0700780c */ /* 0x000fe40003f24270 */
[----:B------:R-:W-:Y:S02]  /*0190*/  IADD3 R9, R4, R0, -R9 ;  /* 0x0000000004097210 */ /* 0x000fe40007ffe809 */
[----:B------:R-:W-:-:S02]  /*01a0*/  IADD3 R5, P2, P3, R6, R5, R4 ;  /* 0x0000000506057210 */ /* 0x000fc40007b5e004 */
[----:B------:R-:W-:Y:S01]  /*01b0*/  SHF.R.S32.HI R6, RZ, 0x1f, R6 ;  /* 0x0000001fff067819 */ /* 0x000fe20000011406 */
[----:B-1----:R-:W-:Y:S01]  /*01c0*/  IMAD.WIDE R2, R9, 0x4, R2 ;  /* 0x0000000409027825 */ /* 0x002fe200078e0202 */
[----:B------:R-:W-:Y:S02]  /*01d0*/  ISETP.GE.AND P0, PT, R7, 0x40, PT ;  /* 0x000000400700780c */ /* 0x000fe40003f06270 */
[----:B------:R-:W-:Y:S01]  /*01e0*/  IADD3.X R8, R6, R8, R11, P2, P3 ;  /* 0x0000000806087210 */ /* 0x000fe200017e640b */
[----:B------:R-:W-:Y:S01]  /*01f0*/  IMAD.MOV.U32 R6, RZ, RZ, RZ ;  /* 0x000000ffff067224 */ /* 0x000fe200078e00ff */
[----:B------:R-:W-:-:S04]  /*0200*/  LEA R4, P2, R5, UR4, 0x2 ;  /* 0x0000000405047c11 */ /* 0x000fc8000f8410ff */
[----:B------:R-:W-:Y:S01]  /*0210*/  LEA.HI.X R5, R5, UR5, R8, 0x2, P2 ;  /* 0x0000000505057c11 */ /* 0x000fe200090f1408 */
[----:B------:R-:W-:Y:S01]  /*0220*/  IMAD.MOV.U32 R8, RZ, RZ, RZ ;  /* 0x000000ffff087224 */ /* 0x000fe200078e00ff */
[----:B------:R-:W-:-:S03]  /*0230*/  ULDC.64 UR4, c[0x0][0x208] ;  /* 0x0000820000047ab9 */ /* 0x000fc60000000a00 */
[----:B------:R-:W2:Y:S04]  /*0240*/  @!P0 LDG.E R6, desc[UR4][R2.64] ;  /* 0x0000000402068981 */ /* 0x000ea8000c1e1900 */
[----:B------:R-:W3:Y:S01]  /*0250*/  @P1 LDG.E R8, desc[UR4][R4.64+-0x1000] ;  /* 0xfff0000404081981 */ /* 0x000ee2000c1e1900 */
[----:B--2---:R-:W-:Y:S02]  /*0260*/  SEL R7, R6, RZ, !P0 ;  /* 0x000000ff06077207 */ /* 0x004fe40004000000 */
[----:B---3--:R-:W-:Y:S02]  /*0270*/  SEL R8, R8, RZ, P1 ;  /* 0x000000ff08087207 */ /* 0x008fe40000800000 */
[----:B------:R-:W-:-:S03]  /*0280*/  IADD3 R6, P1, R0, UR6, RZ ;  /* 0x0000000600067c10 */ /* 0x000fc6000ff3e0ff */
[----:B------:R-:W-:-:S05]  /*0290*/  @P0 FADD R7, RZ, -R8 ;  /* 0x80000008ff070221 */ /* 0x000fca0000000000 */
[----:B------:R-:W-:-:S04]  /*02a0*/  FSETP.GE.AND P0, PT, R7, 6, PT ;  /* 0x40c000000700780b */ /* 0x000fc80003f06000 */
[----:B------:R-:W-:Y:S02]  /*02b0*/  FSETP.LE.OR P0, PT, R7, RZ, P0 ;  /* 0x000000ff0700720b */ /* 0x000fe40000703400 */
[----:B------:R-:W-:Y:S02]  /*02c0*/  LEA.HI.X.SX32 R7, R0, UR7, 0x1, P1 ;  /* 0x0000000700077c11 */ /* 0x000fe400088f0eff */
[----:B------:R-:W-:-:S05]  /*02d0*/  SEL R9, RZ, 0x1, !P0 ;  /* 0x00000001ff097807 */ /* 0x000fca0004000000 */
[----:B------:R-:W-:Y:S01]  /*02e0*/  STG.E.U8 desc[UR4][R6.64], R9 ;  /* 0x0000000906007986 */ /* 0x000fe2000c101104 */
[----:B------:R-:W-:Y:S05]  /*02f0*/  EXIT ;  /* 0x000000000000794d */ /* 0x000fea0003800000 */
.L_x_0:
[----:B------:R-:W-:-:S00]  /*0300*/  BRA `(.L_x_0) ;  /* 0xfffffffc00fc7947 */ /* 0x000fc0000383ffff */
[----:B------:R-:W-:-:S00]  /*0310*/  NOP ;  /* 0x0000000000007918 */ /* 0x000fc00000000000 */
        /* <DEDUP_REMOVED lines=14> */
.L_x_1:


//--------------------- .nv.constant0.triton_poi_fused_cat_hardtanh_backward_5 --------------------------
	.section	.nv.constant0.triton_poi_fused_cat_hardtanh_backward_5,"a",@progbits
	.sectionflags	@""
	.align	4
.nv.constant0.triton_poi_fused_cat_hardtanh_backward_5:
	.zero		548
